//
// Generated by NVIDIA NVVM Compiler
//
// Compiler Build ID: CL-36424714
// Cuda compilation tools, release 13.0, V13.0.88
// Based on NVVM 20.0.0
//

.version 9.0
.target sm_100
.address_size 64

	// .globl	_Z21compute_forces_kernelP4BodyPfiff

.visible .entry _Z21compute_forces_kernelP4BodyPfiff(
	.param .u64 .ptr .align 1 _Z21compute_forces_kernelP4BodyPfiff_param_0,
	.param .u64 .ptr .align 1 _Z21compute_forces_kernelP4BodyPfiff_param_1,
	.param .u32 _Z21compute_forces_kernelP4BodyPfiff_param_2,
	.param .f32 _Z21compute_forces_kernelP4BodyPfiff_param_3,
	.param .f32 _Z21compute_forces_kernelP4BodyPfiff_param_4
)
{
	.reg .pred 	%p<18>;
	.reg .b32 	%r<45>;
	.reg .b32 	%f<382>;
	.reg .b64 	%rd<29>;

	ld.param.u64 	%rd9, [_Z21compute_forces_kernelP4BodyPfiff_param_0];
	ld.param.u64 	%rd8, [_Z21compute_forces_kernelP4BodyPfiff_param_1];
	ld.param.u32 	%r24, [_Z21compute_forces_kernelP4BodyPfiff_param_2];
	ld.param.f32 	%f67, [_Z21compute_forces_kernelP4BodyPfiff_param_3];
	ld.param.f32 	%f68, [_Z21compute_forces_kernelP4BodyPfiff_param_4];
	cvta.to.global.u64 	%rd1, %rd9;
	mov.u32 	%r25, %ctaid.x;
	mov.u32 	%r26, %ntid.x;
	mov.u32 	%r27, %tid.x;
	mad.lo.s32 	%r1, %r25, %r26, %r27;
	setp.ge.s32 	%p1, %r1, %r24;
	@%p1 bra 	$L__BB0_24;
	mul.wide.s32 	%rd10, %r1, 28;
	add.s64 	%rd11, %rd1, %rd10;
	ld.global.f32 	%f1, [%rd11];
	ld.global.f32 	%f2, [%rd11+4];
	ld.global.f32 	%f3, [%rd11+8];
	setp.lt.s32 	%p2, %r1, 1;
	mov.f32 	%f355, 0f00000000;
	mov.b32 	%r43, 0;
	mov.f32 	%f356, %f355;
	mov.f32 	%f357, %f355;
	@%p2 bra 	$L__BB0_10;
	min.s32 	%r30, %r1, %r24;
	max.s32 	%r43, %r30, 1;
	and.b32  	%r3, %r43, 3;
	setp.lt.s32 	%p3, %r30, 4;
	mov.f32 	%f357, 0f00000000;
	mov.b32 	%r38, 0;
	mov.f32 	%f356, %f357;
	mov.f32 	%f355, %f357;
	@%p3 bra 	$L__BB0_5;
	and.b32  	%r38, %r43, 2147483644;
	neg.s32 	%r36, %r38;
	add.s64 	%rd27, %rd1, 56;
	mov.f32 	%f357, 0f00000000;
$L__BB0_4:
	.pragma "nounroll";
	ld.global.f32 	%f73, [%rd27+-56];
	sub.f32 	%f74, %f73, %f1;
	ld.global.f32 	%f75, [%rd27+-52];
	sub.f32 	%f76, %f75, %f2;
	ld.global.f32 	%f77, [%rd27+-48];
	sub.f32 	%f78, %f77, %f3;
	mul.f32 	%f79, %f76, %f76;
	fma.rn.f32 	%f80, %f74, %f74, %f79;
	fma.rn.f32 	%f81, %f78, %f78, %f80;
	add.f32 	%f82, %f68, %f81;
	rsqrt.approx.f32 	%f83, %f82;
	mul.f32 	%f84, %f83, %f83;
	mul.f32 	%f85, %f83, %f84;
	mul.f32 	%f86, %f67, %f85;
	ld.global.f32 	%f87, [%rd27+-32];
	mul.f32 	%f88, %f87, %f86;
	fma.rn.f32 	%f89, %f74, %f88, %f355;
	fma.rn.f32 	%f90, %f76, %f88, %f356;
	fma.rn.f32 	%f91, %f78, %f88, %f357;
	ld.global.f32 	%f92, [%rd27+-28];
	sub.f32 	%f93, %f92, %f1;
	ld.global.f32 	%f94, [%rd27+-24];
	sub.f32 	%f95, %f94, %f2;
	ld.global.f32 	%f96, [%rd27+-20];
	sub.f32 	%f97, %f96, %f3;
	mul.f32 	%f98, %f95, %f95;
	fma.rn.f32 	%f99, %f93, %f93, %f98;
	fma.rn.f32 	%f100, %f97, %f97, %f99;
	add.f32 	%f101, %f68, %f100;
	rsqrt.approx.f32 	%f102, %f101;
	mul.f32 	%f103, %f102, %f102;
	mul.f32 	%f104, %f102, %f103;
	mul.f32 	%f105, %f67, %f104;
	ld.global.f32 	%f106, [%rd27+-4];
	mul.f32 	%f107, %f106, %f105;
	fma.rn.f32 	%f108, %f93, %f107, %f89;
	fma.rn.f32 	%f109, %f95, %f107, %f90;
	fma.rn.f32 	%f110, %f97, %f107, %f91;
	ld.global.f32 	%f111, [%rd27];
	sub.f32 	%f112, %f111, %f1;
	ld.global.f32 	%f113, [%rd27+4];
	sub.f32 	%f114, %f113, %f2;
	ld.global.f32 	%f115, [%rd27+8];
	sub.f32 	%f116, %f115, %f3;
	mul.f32 	%f117, %f114, %f114;
	fma.rn.f32 	%f118, %f112, %f112, %f117;
	fma.rn.f32 	%f119, %f116, %f116, %f118;
	add.f32 	%f120, %f68, %f119;
	rsqrt.approx.f32 	%f121, %f120;
	mul.f32 	%f122, %f121, %f121;
	mul.f32 	%f123, %f121, %f122;
	mul.f32 	%f124, %f67, %f123;
	ld.global.f32 	%f125, [%rd27+24];
	mul.f32 	%f126, %f125, %f124;
	fma.rn.f32 	%f127, %f112, %f126, %f108;
	fma.rn.f32 	%f128, %f114, %f126, %f109;
	fma.rn.f32 	%f129, %f116, %f126, %f110;
	ld.global.f32 	%f130, [%rd27+28];
	sub.f32 	%f131, %f130, %f1;
	ld.global.f32 	%f132, [%rd27+32];
	sub.f32 	%f133, %f132, %f2;
	ld.global.f32 	%f134, [%rd27+36];
	sub.f32 	%f135, %f134, %f3;
	mul.f32 	%f136, %f133, %f133;
	fma.rn.f32 	%f137, %f131, %f131, %f136;
	fma.rn.f32 	%f138, %f135, %f135, %f137;
	add.f32 	%f139, %f68, %f138;
	rsqrt.approx.f32 	%f140, %f139;
	mul.f32 	%f141, %f140, %f140;
	mul.f32 	%f142, %f140, %f141;
	mul.f32 	%f143, %f67, %f142;
	ld.global.f32 	%f144, [%rd27+52];
	mul.f32 	%f145, %f144, %f143;
	fma.rn.f32 	%f355, %f131, %f145, %f127;
	fma.rn.f32 	%f356, %f133, %f145, %f128;
	fma.rn.f32 	%f357, %f135, %f145, %f129;
	add.s32 	%r36, %r36, 4;
	add.s64 	%rd27, %rd27, 112;
	setp.ne.s32 	%p4, %r36, 0;
	@%p4 bra 	$L__BB0_4;
$L__BB0_5:
	setp.eq.s32 	%p5, %r3, 0;
	@%p5 bra 	$L__BB0_10;
	setp.eq.s32 	%p6, %r3, 1;
	@%p6 bra 	$L__BB0_8;
	mul.wide.u32 	%rd12, %r38, 28;
	add.s64 	%rd13, %rd1, %rd12;
	ld.global.f32 	%f147, [%rd13];
	sub.f32 	%f148, %f147, %f1;
	ld.global.f32 	%f149, [%rd13+4];
	sub.f32 	%f150, %f149, %f2;
	ld.global.f32 	%f151, [%rd13+8];
	sub.f32 	%f152, %f151, %f3;
	mul.f32 	%f153, %f150, %f150;
	fma.rn.f32 	%f154, %f148, %f148, %f153;
	fma.rn.f32 	%f155, %f152, %f152, %f154;
	add.f32 	%f156, %f68, %f155;
	rsqrt.approx.f32 	%f157, %f156;
	mul.f32 	%f158, %f157, %f157;
	mul.f32 	%f159, %f157, %f158;
	mul.f32 	%f160, %f67, %f159;
	ld.global.f32 	%f161, [%rd13+24];
	mul.f32 	%f162, %f161, %f160;
	fma.rn.f32 	%f163, %f148, %f162, %f355;
	fma.rn.f32 	%f164, %f150, %f162, %f356;
	fma.rn.f32 	%f165, %f152, %f162, %f357;
	ld.global.f32 	%f166, [%rd13+28];
	sub.f32 	%f167, %f166, %f1;
	ld.global.f32 	%f168, [%rd13+32];
	sub.f32 	%f169, %f168, %f2;
	ld.global.f32 	%f170, [%rd13+36];
	sub.f32 	%f171, %f170, %f3;
	mul.f32 	%f172, %f169, %f169;
	fma.rn.f32 	%f173, %f167, %f167, %f172;
	fma.rn.f32 	%f174, %f171, %f171, %f173;
	add.f32 	%f175, %f68, %f174;
	rsqrt.approx.f32 	%f176, %f175;
	mul.f32 	%f177, %f176, %f176;
	mul.f32 	%f178, %f176, %f177;
	mul.f32 	%f179, %f67, %f178;
	ld.global.f32 	%f180, [%rd13+52];
	mul.f32 	%f181, %f180, %f179;
	fma.rn.f32 	%f355, %f167, %f181, %f163;
	fma.rn.f32 	%f356, %f169, %f181, %f164;
	fma.rn.f32 	%f357, %f171, %f181, %f165;
	add.s32 	%r38, %r38, 2;
$L__BB0_8:
	and.b32  	%r31, %r43, 1;
	setp.eq.b32 	%p7, %r31, 1;
	not.pred 	%p8, %p7;
	@%p8 bra 	$L__BB0_10;
	mul.wide.u32 	%rd14, %r38, 28;
	add.s64 	%rd15, %rd1, %rd14;
	ld.global.f32 	%f182, [%rd15];
	sub.f32 	%f183, %f182, %f1;
	ld.global.f32 	%f184, [%rd15+4];
	sub.f32 	%f185, %f184, %f2;
	ld.global.f32 	%f186, [%rd15+8];
	sub.f32 	%f187, %f186, %f3;
	mul.f32 	%f188, %f185, %f185;
	fma.rn.f32 	%f189, %f183, %f183, %f188;
	fma.rn.f32 	%f190, %f187, %f187, %f189;
	add.f32 	%f191, %f68, %f190;
	rsqrt.approx.f32 	%f192, %f191;
	mul.f32 	%f193, %f192, %f192;
	mul.f32 	%f194, %f192, %f193;
	mul.f32 	%f195, %f67, %f194;
	ld.global.f32 	%f196, [%rd15+24];
	mul.f32 	%f197, %f196, %f195;
	fma.rn.f32 	%f355, %f183, %f197, %f355;
	fma.rn.f32 	%f356, %f185, %f197, %f356;
	fma.rn.f32 	%f357, %f187, %f197, %f357;
$L__BB0_10:
	setp.ge.s32 	%p9, %r43, %r24;
	@%p9 bra 	$L__BB0_14;
	setp.eq.s32 	%p10, %r1, %r43;
	@%p10 bra 	$L__BB0_13;
	mul.wide.u32 	%rd16, %r43, 28;
	add.s64 	%rd17, %rd1, %rd16;
	ld.global.f32 	%f198, [%rd17];
	sub.f32 	%f199, %f198, %f1;
	ld.global.f32 	%f200, [%rd17+4];
	sub.f32 	%f201, %f200, %f2;
	ld.global.f32 	%f202, [%rd17+8];
	sub.f32 	%f203, %f202, %f3;
	mul.f32 	%f204, %f201, %f201;
	fma.rn.f32 	%f205, %f199, %f199, %f204;
	fma.rn.f32 	%f206, %f203, %f203, %f205;
	add.f32 	%f207, %f68, %f206;
	rsqrt.approx.f32 	%f208, %f207;
	mul.f32 	%f209, %f208, %f208;
	mul.f32 	%f210, %f208, %f209;
	mul.f32 	%f211, %f67, %f210;
	ld.global.f32 	%f212, [%rd17+24];
	mul.f32 	%f213, %f212, %f211;
	fma.rn.f32 	%f355, %f199, %f213, %f355;
	fma.rn.f32 	%f356, %f201, %f213, %f356;
	fma.rn.f32 	%f357, %f203, %f213, %f357;
$L__BB0_13:
	add.s32 	%r43, %r43, 1;
$L__BB0_14:
	setp.ge.s32 	%p11, %r43, %r24;
	@%p11 bra 	$L__BB0_23;
	sub.s32 	%r14, %r24, %r43;
	and.b32  	%r15, %r14, 3;
	sub.s32 	%r32, %r43, %r24;
	setp.gt.u32 	%p12, %r32, -4;
	@%p12 bra 	$L__BB0_18;
	and.b32  	%r33, %r14, -4;
	neg.s32 	%r41, %r33;
	mul.wide.u32 	%rd18, %r43, 28;
	add.s64 	%rd19, %rd18, %rd1;
	add.s64 	%rd28, %rd19, 56;
$L__BB0_17:
	.pragma "nounroll";
	ld.global.f32 	%f215, [%rd28+-56];
	sub.f32 	%f216, %f215, %f1;
	ld.global.f32 	%f217, [%rd28+-52];
	sub.f32 	%f218, %f217, %f2;
	ld.global.f32 	%f219, [%rd28+-48];
	sub.f32 	%f220, %f219, %f3;
	mul.f32 	%f221, %f218, %f218;
	fma.rn.f32 	%f222, %f216, %f216, %f221;
	fma.rn.f32 	%f223, %f220, %f220, %f222;
	add.f32 	%f224, %f68, %f223;
	rsqrt.approx.f32 	%f225, %f224;
	mul.f32 	%f226, %f225, %f225;
	mul.f32 	%f227, %f225, %f226;
	mul.f32 	%f228, %f67, %f227;
	ld.global.f32 	%f229, [%rd28+-32];
	mul.f32 	%f230, %f229, %f228;
	fma.rn.f32 	%f231, %f216, %f230, %f355;
	fma.rn.f32 	%f232, %f218, %f230, %f356;
	fma.rn.f32 	%f233, %f220, %f230, %f357;
	ld.global.f32 	%f234, [%rd28+-28];
	sub.f32 	%f235, %f234, %f1;
	ld.global.f32 	%f236, [%rd28+-24];
	sub.f32 	%f237, %f236, %f2;
	ld.global.f32 	%f238, [%rd28+-20];
	sub.f32 	%f239, %f238, %f3;
	mul.f32 	%f240, %f237, %f237;
	fma.rn.f32 	%f241, %f235, %f235, %f240;
	fma.rn.f32 	%f242, %f239, %f239, %f241;
	add.f32 	%f243, %f68, %f242;
	rsqrt.approx.f32 	%f244, %f243;
	mul.f32 	%f245, %f244, %f244;
	mul.f32 	%f246, %f244, %f245;
	mul.f32 	%f247, %f67, %f246;
	ld.global.f32 	%f248, [%rd28+-4];
	mul.f32 	%f249, %f248, %f247;
	fma.rn.f32 	%f250, %f235, %f249, %f231;
	fma.rn.f32 	%f251, %f237, %f249, %f232;
	fma.rn.f32 	%f252, %f239, %f249, %f233;
	ld.global.f32 	%f253, [%rd28];
	sub.f32 	%f254, %f253, %f1;
	ld.global.f32 	%f255, [%rd28+4];
	sub.f32 	%f256, %f255, %f2;
	ld.global.f32 	%f257, [%rd28+8];
	sub.f32 	%f258, %f257, %f3;
	mul.f32 	%f259, %f256, %f256;
	fma.rn.f32 	%f260, %f254, %f254, %f259;
	fma.rn.f32 	%f261, %f258, %f258, %f260;
	add.f32 	%f262, %f68, %f261;
	rsqrt.approx.f32 	%f263, %f262;
	mul.f32 	%f264, %f263, %f263;
	mul.f32 	%f265, %f263, %f264;
	mul.f32 	%f266, %f67, %f265;
	ld.global.f32 	%f267, [%rd28+24];
	mul.f32 	%f268, %f267, %f266;
	fma.rn.f32 	%f269, %f254, %f268, %f250;
	fma.rn.f32 	%f270, %f256, %f268, %f251;
	fma.rn.f32 	%f271, %f258, %f268, %f252;
	ld.global.f32 	%f272, [%rd28+28];
	sub.f32 	%f273, %f272, %f1;
	ld.global.f32 	%f274, [%rd28+32];
	sub.f32 	%f275, %f274, %f2;
	ld.global.f32 	%f276, [%rd28+36];
	sub.f32 	%f277, %f276, %f3;
	mul.f32 	%f278, %f275, %f275;
	fma.rn.f32 	%f279, %f273, %f273, %f278;
	fma.rn.f32 	%f280, %f277, %f277, %f279;
	add.f32 	%f281, %f68, %f280;
	rsqrt.approx.f32 	%f282, %f281;
	mul.f32 	%f283, %f282, %f282;
	mul.f32 	%f284, %f282, %f283;
	mul.f32 	%f285, %f67, %f284;
	ld.global.f32 	%f286, [%rd28+52];
	mul.f32 	%f287, %f286, %f285;
	fma.rn.f32 	%f355, %f273, %f287, %f269;
	fma.rn.f32 	%f356, %f275, %f287, %f270;
	fma.rn.f32 	%f357, %f277, %f287, %f271;
	add.s32 	%r43, %r43, 4;
	add.s32 	%r41, %r41, 4;
	add.s64 	%rd28, %rd28, 112;
	setp.ne.s32 	%p13, %r41, 0;
	@%p13 bra 	$L__BB0_17;
$L__BB0_18:
	setp.eq.s32 	%p14, %r15, 0;
	@%p14 bra 	$L__BB0_23;
	setp.eq.s32 	%p15, %r15, 1;
	@%p15 bra 	$L__BB0_21;
	mul.wide.u32 	%rd20, %r43, 28;
	add.s64 	%rd21, %rd1, %rd20;
	ld.global.f32 	%f289, [%rd21];
	sub.f32 	%f290, %f289, %f1;
	ld.global.f32 	%f291, [%rd21+4];
	sub.f32 	%f292, %f291, %f2;
	ld.global.f32 	%f293, [%rd21+8];
	sub.f32 	%f294, %f293, %f3;
	mul.f32 	%f295, %f292, %f292;
	fma.rn.f32 	%f296, %f290, %f290, %f295;
	fma.rn.f32 	%f297, %f294, %f294, %f296;
	add.f32 	%f298, %f68, %f297;
	rsqrt.approx.f32 	%f299, %f298;
	mul.f32 	%f300, %f299, %f299;
	mul.f32 	%f301, %f299, %f300;
	mul.f32 	%f302, %f67, %f301;
	ld.global.f32 	%f303, [%rd21+24];
	mul.f32 	%f304, %f303, %f302;
	fma.rn.f32 	%f305, %f290, %f304, %f355;
	fma.rn.f32 	%f306, %f292, %f304, %f356;
	fma.rn.f32 	%f307, %f294, %f304, %f357;
	ld.global.f32 	%f308, [%rd21+28];
	sub.f32 	%f309, %f308, %f1;
	ld.global.f32 	%f310, [%rd21+32];
	sub.f32 	%f311, %f310, %f2;
	ld.global.f32 	%f312, [%rd21+36];
	sub.f32 	%f313, %f312, %f3;
	mul.f32 	%f314, %f311, %f311;
	fma.rn.f32 	%f315, %f309, %f309, %f314;
	fma.rn.f32 	%f316, %f313, %f313, %f315;
	add.f32 	%f317, %f68, %f316;
	rsqrt.approx.f32 	%f318, %f317;
	mul.f32 	%f319, %f318, %f318;
	mul.f32 	%f320, %f318, %f319;
	mul.f32 	%f321, %f67, %f320;
	ld.global.f32 	%f322, [%rd21+52];
	mul.f32 	%f323, %f322, %f321;
	fma.rn.f32 	%f355, %f309, %f323, %f305;
	fma.rn.f32 	%f356, %f311, %f323, %f306;
	fma.rn.f32 	%f357, %f313, %f323, %f307;
	add.s32 	%r43, %r43, 2;
$L__BB0_21:
	and.b32  	%r34, %r14, 1;
	setp.eq.b32 	%p16, %r34, 1;
	not.pred 	%p17, %p16;
	@%p17 bra 	$L__BB0_23;
	mul.wide.u32 	%rd22, %r43, 28;
	add.s64 	%rd23, %rd1, %rd22;
	ld.global.f32 	%f324, [%rd23];
	sub.f32 	%f325, %f324, %f1;
	ld.global.f32 	%f326, [%rd23+4];
	sub.f32 	%f327, %f326, %f2;
	ld.global.f32 	%f328, [%rd23+8];
	sub.f32 	%f329, %f328, %f3;
	mul.f32 	%f330, %f327, %f327;
	fma.rn.f32 	%f331, %f325, %f325, %f330;
	fma.rn.f32 	%f332, %f329, %f329, %f331;
	add.f32 	%f333, %f68, %f332;
	rsqrt.approx.f32 	%f334, %f333;
	mul.f32 	%f335, %f334, %f334;
	mul.f32 	%f336, %f334, %f335;
	mul.f32 	%f337, %f67, %f336;
	ld.global.f32 	%f338, [%rd23+24];
	mul.f32 	%f339, %f338, %f337;
	fma.rn.f32 	%f355, %f325, %f339, %f355;
	fma.rn.f32 	%f356, %f327, %f339, %f356;
	fma.rn.f32 	%f357, %f329, %f339, %f357;
$L__BB0_23:
	mul.lo.s32 	%r35, %r1, 3;
	cvta.to.global.u64 	%rd24, %rd8;
	mul.wide.s32 	%rd25, %r35, 4;
	add.s64 	%rd26, %rd24, %rd25;
	st.global.f32 	[%rd26], %f355;
	st.global.f32 	[%rd26+4], %f356;
	st.global.f32 	[%rd26+8], %f357;
$L__BB0_24:
	ret;

}


// ===== COMPILED SASS (sm_100) =====

	.target	sm_100

	.elftype	@"ET_EXEC"


//--------------------- .note.nv.tkinfo           --------------------------
	.section	.note.nv.tkinfo,"",@"SHT_NOTE"
	.sectionflags	@"SHF_NOTE_NV_TKINFO"
	.tkinfo
        /*0018*/ 	.word	0x00000002
        /*0030*/ 	.string	""
        /*0030*/ 	.string	"ptxas"
        /*0030*/ 	.string	"Cuda compilation tools, release 13.0, V13.0.88"
        /*0030*/ 	.string	"Build cuda_13.0.r13.0/compiler.36424714_0"
        /*0030*/ 	.string	"-arch sm_100 -m 64 "



//--------------------- .note.nv.cuinfo           --------------------------
	.section	.note.nv.cuinfo,"",@"SHT_NOTE"
	.sectionflags	@"SHF_NOTE_NV_CUINFO"
        /*0018*/ 	.short	0x0002
        /*001a*/ 	.short	0x0064
        /*001c*/ 	.short	0x0082
	.zero		2


//--------------------- .nv.info                  --------------------------
	.section	.nv.info,"",@"SHT_CUDA_INFO"
	.align	4


	//----- nvinfo : EIATTR_REGCOUNT
	.align		4
        /*0000*/ 	.byte	0x04, 0x2f
        /*0002*/ 	.short	(.L_1 - .L_0)
	.align		4
.L_0:
        /*0004*/ 	.word	index@(_Z21compute_forces_kernelP4BodyPfiff)
        /*0008*/ 	.word	0x00000020


	//----- nvinfo : EIATTR_FRAME_SIZE
	.align		4
.L_1:
        /*000c*/ 	.byte	0x04, 0x11
        /*000e*/ 	.short	(.L_3 - .L_2)
	.align		4
.L_2:
        /*0010*/ 	.word	index@(_Z21compute_forces_kernelP4BodyPfiff)
        /*0014*/ 	.word	0x00000000


	//----- nvinfo : EIATTR_MIN_STACK_SIZE
	.align		4
.L_3:
        /*0018*/ 	.byte	0x04, 0x12
        /*001a*/ 	.short	(.L_5 - .L_4)
	.align		4
.L_4:
        /*001c*/ 	.word	index@(_Z21compute_forces_kernelP4BodyPfiff)
        /*0020*/ 	.word	0x00000000
.L_5:


//--------------------- .nv.compat                --------------------------
	.section	.nv.compat,"",@"SHT_CUDA_COMPAT_INFO"
	.align	4
        /*0000*/ 	.byte	0x02, 0x09, 0x00, 0x00, 0x02, 0x02, 0x01, 0x00, 0x02, 0x05, 0x05, 0x00, 0x03, 0x07, 0x01, 0x01
        /*0010*/ 	.byte	0x02, 0x03, 0x00, 0x00, 0x02, 0x06, 0x01, 0x00, 0x04, 0x0b, 0x08, 0x00, 0x01, 0x00, 0x00, 0x00
        /*0020*/ 	.byte	0x00, 0x00, 0x00, 0x00


//--------------------- .nv.info._Z21compute_forces_kernelP4BodyPfiff --------------------------
	.section	.nv.info._Z21compute_forces_kernelP4BodyPfiff,"",@"SHT_CUDA_INFO"
	.sectionflags	@""
	.align	4


	//----- nvinfo : EIATTR_CUDA_API_VERSION
	.align		4
        /*0000*/ 	.byte	0x04, 0x37
        /*0002*/ 	.short	(.L_7 - .L_6)
.L_6:
        /*0004*/ 	.word	0x00000082


	//----- nvinfo : EIATTR_KPARAM_INFO
	.align		4
.L_7:
        /*0008*/ 	.byte	0x04, 0x17
        /*000a*/ 	.short	(.L_9 - .L_8)
.L_8:
        /*000c*/ 	.word	0x00000000
        /*0010*/ 	.short	0x0004
        /*0012*/ 	.short	0x0018
        /*0014*/ 	.byte	0x00, 0xf0, 0x11, 0x00


	//----- nvinfo : EIATTR_KPARAM_INFO
	.align		4
.L_9:
        /*0018*/ 	.byte	0x04, 0x17
        /*001a*/ 	.short	(.L_11 - .L_10)
.L_10:
        /*001c*/ 	.word	0x00000000
        /*0020*/ 	.short	0x0003
        /*0022*/ 	.short	0x0014
        /*0024*/ 	.byte	0x00, 0xf0, 0x11, 0x00


	//----- nvinfo : EIATTR_KPARAM_INFO
	.align		4
.L_11:
        /*0028*/ 	.byte	0x04, 0x17
        /*002a*/ 	.short	(.L_13 - .L_12)
.L_12:
        /*002c*/ 	.word	0x00000000
        /*0030*/ 	.short	0x0002
        /*0032*/ 	.short	0x0010
        /*0034*/ 	.byte	0x00, 0xf0, 0x11, 0x00


	//----- nvinfo : EIATTR_KPARAM_INFO
	.align		4
.L_13:
        /*0038*/ 	.byte	0x04, 0x17
        /*003a*/ 	.short	(.L_15 - .L_14)
.L_14:
        /*003c*/ 	.word	0x00000000
        /*0040*/ 	.short	0x0001
        /*0042*/ 	.short	0x0008
        /*0044*/ 	.byte	0x00, 0xf5, 0x21, 0x00


	//----- nvinfo : EIATTR_KPARAM_INFO
	.align		4
.L_15:
        /*0048*/ 	.byte	0x04, 0x17
        /*004a*/ 	.short	(.L_17 - .L_16)
.L_16:
        /*004c*/ 	.word	0x00000000
        /*0050*/ 	.short	0x0000
        /*0052*/ 	.short	0x0000
        /*0054*/ 	.byte	0x00, 0xf5, 0x21, 0x00


	//----- nvinfo : EIATTR_SPARSE_MMA_MASK
	.align		4
.L_17:
        /*0058*/ 	.byte	0x03, 0x50
        /*005a*/ 	.short	0x0000


	//----- nvinfo : EIATTR_MAXREG_COUNT
	.align		4
        /*005c*/ 	.byte	0x03, 0x1b
        /*005e*/ 	.short	0x00ff


	//----- nvinfo : EIATTR_MERCURY_ISA_VERSION
	.align		4
        /*0060*/ 	.byte	0x03, 0x5f
        /*0062*/ 	.short	0x0101


	//----- nvinfo : EIATTR_VRC_CTA_INIT_COUNT
	.align		4
        /*0064*/ 	.byte	0x02, 0x4a
	.zero		1
	.zero		1


	//----- nvinfo : EIATTR_EXIT_INSTR_OFFSETS
	.align		4
        /*0068*/ 	.byte	0x04, 0x1c
        /*006a*/ 	.short	(.L_19 - .L_18)


	//   ....[0]....
.L_18:
        /*006c*/ 	.word	0x00000070


	//   ....[1]....
        /*0070*/ 	.word	0x00001c00


	//----- nvinfo : EIATTR_CRS_STACK_SIZE
	.align		4
.L_19:
        /*0074*/ 	.byte	0x04, 0x1e
        /*0076*/ 	.short	(.L_21 - .L_20)
.L_20:
        /*0078*/ 	.word	0x00000000


	//----- nvinfo : EIATTR_CBANK_PARAM_SIZE
	.align		4
.L_21:
        /*007c*/ 	.byte	0x03, 0x19
        /*007e*/ 	.short	0x001c


	//----- nvinfo : EIATTR_PARAM_CBANK
	.align		4
        /*0080*/ 	.byte	0x04, 0x0a
        /*0082*/ 	.short	(.L_23 - .L_22)
	.align		4
.L_22:
        /*0084*/ 	.word	index@(.nv.constant0._Z21compute_forces_kernelP4BodyPfiff)
        /*0088*/ 	.short	0x0380
        /*008a*/ 	.short	0x001c


	//----- nvinfo : EIATTR_SW_WAR
	.align		4
.L_23:
        /*008c*/ 	.byte	0x04, 0x36
        /*008e*/ 	.short	(.L_25 - .L_24)
.L_24:
        /*0090*/ 	.word	0x00000008
.L_25:


//--------------------- .nv.callgraph             --------------------------
	.section	.nv.callgraph,"",@"SHT_CUDA_CALLGRAPH"
	.align	4
	.sectionentsize	8
	.align		4
        /*0000*/ 	.word	0x00000000
	.align		4
        /*0004*/ 	.word	0xffffffff
	.align		4
        /*0008*/ 	.word	0x00000000
	.align		4
        /*000c*/ 	.word	0xfffffffe
	.align		4
        /*0010*/ 	.word	0x00000000
	.align		4
        /*0014*/ 	.word	0xfffffffd
	.align		4
        /*0018*/ 	.word	0x00000000
	.align		4
        /*001c*/ 	.word	0xfffffffc


//--------------------- .text._Z21compute_forces_kernelP4BodyPfiff --------------------------
	.section	.text._Z21compute_forces_kernelP4BodyPfiff,"ax",@progbits
	.align	128
        .global         _Z21compute_forces_kernelP4BodyPfiff
        .type           _Z21compute_forces_kernelP4BodyPfiff,@function
        .size           _Z21compute_forces_kernelP4BodyPfiff,(.L_x_17 - _Z21compute_forces_kernelP4BodyPfiff)
        .other          _Z21compute_forces_kernelP4BodyPfiff,@"STO_CUDA_ENTRY STV_DEFAULT"
_Z21compute_forces_kernelP4BodyPfiff:
.text._Z21compute_forces_kernelP4BodyPfiff:
[----:B------:R-:W-:Y:S01]  /*0000*/  LDC R1, c[0x0][0x37c] ;  /* 0x0000df00ff017b82 */ /* 0x000fe20000000800 */
[----:B------:R-:W0:Y:S07]  /*0010*/  S2R R0, SR_TID.X ;  /* 0x0000000000007919 */ /* 0x000e2e0000002100 */
[----:B------:R-:W0:Y:S01]  /*0020*/  S2UR UR4, SR_CTAID.X ;  /* 0x00000000000479c3 */ /* 0x000e220000002500 */
[----:B------:R-:W1:Y:S07]  /*0030*/  LDCU UR8, c[0x0][0x390] ;  /* 0x00007200ff0877ac */ /* 0x000e6e0008000800 */
[----:B------:R-:W0:Y:S02]  /*0040*/  LDC R7, c[0x0][0x360] ;  /* 0x0000d800ff077b82 */ /* 0x000e240000000800 */
[----:B0-----:R-:W-:-:S05]  /*0050*/  IMAD R7, R7, UR4, R0 ;  /* 0x0000000407077c24 */ /* 0x001fca000f8e0200 */
[----:B-1----:R-:W-:-:S13]  /*0060*/  ISETP.GE.AND P0, PT, R7, UR8, PT ;  /* 0x0000000807007c0c */ /* 0x002fda000bf06270 */
[----:B------:R-:W-:Y:S05]  /*0070*/  @P0 EXIT ;  /* 0x000000000000094d */ /* 0x000fea0003800000 */
[----:B------:R-:W0:Y:S01]  /*0080*/  LDC.64 R2, c[0x0][0x380] ;  /* 0x0000e000ff027b82 */ /* 0x000e220000000a00 */
[----:B------:R-:W1:Y:S01]  /*0090*/  LDCU.64 UR6, c[0x0][0x358] ;  /* 0x00006b00ff0677ac */ /* 0x000e620008000a00 */
[----:B------:R-:W2:Y:S01]  /*00a0*/  LDCU UR9, c[0x0][0x398] ;  /* 0x00007300ff0977ac */ /* 0x000ea20008000800 */
[----:B------:R-:W3:Y:S01]  /*00b0*/  LDCU UR10, c[0x0][0x394] ;  /* 0x00007280ff0a77ac */ /* 0x000ee20008000800 */
[----:B0-----:R-:W-:-:S05]  /*00c0*/  IMAD.WIDE R4, R7, 0x1c, R2 ;  /* 0x0000001c07047825 */ /* 0x001fca00078e0202 */
[----:B-1----:R0:W5:Y:S04]  /*00d0*/  LDG.E R0, desc[UR6][R4.64] ;  /* 0x0000000604007981 */ /* 0x002168000c1e1900 */
[----:B------:R0:W5:Y:S04]  /*00e0*/  LDG.E R6, desc[UR6][R4.64+0x4] ;  /* 0x0000040604067981 */ /* 0x000168000c1e1900 */
[----:B------:R0:W5:Y:S01]  /*00f0*/  LDG.E R8, desc[UR6][R4.64+0x8] ;  /* 0x0000080604087981 */ /* 0x000162000c1e1900 */
[----:B------:R-:W-:Y:S01]  /*0100*/  ISETP.GE.AND P0, PT, R7, 0x1, PT ;  /* 0x000000010700780c */ /* 0x000fe20003f06270 */
[----:B------:R-:W-:Y:S01]  /*0110*/  BSSY.RECONVERGENT B0, `(.L_x_0) ;  /* 0x00000c6000007945 */ /* 0x000fe20003800200 */
[----:B------:R-:W-:Y:S01]  /*0120*/  HFMA2 R19, -RZ, RZ, 0, 0 ;  /* 0x00000000ff137431 */ /* 0x000fe200000001ff */
[----:B------:R-:W-:-:S02]  /*0130*/  MOV R9, RZ ;  /* 0x000000ff00097202 */ /* 0x000fc40000000f00 */
[----:B------:R-:W-:-:S08]  /*0140*/  CS2R R10, SRZ ;  /* 0x00000000000a7805 */ /* 0x000fd0000001ff00 */
[----:B0-23--:R-:W-:Y:S05]  /*0150*/  @!P0 BRA `(.L_x_1) ;  /* 0x0000000c00048947 */ /* 0x00dfea0003800000 */
[----:B------:R-:W-:Y:S01]  /*0160*/  VIMNMX R4, PT, PT, R7, UR8, PT ;  /* 0x0000000807047c48 */ /* 0x000fe2000bfe0100 */
[----:B------:R-:W-:Y:S01]  /*0170*/  BSSY.RECONVERGENT B1, `(.L_x_2) ;  /* 0x000006e000017945 */ /* 0x000fe20003800200 */
[----:B------:R-:W-:Y:S02]  /*0180*/  CS2R R10, SRZ ;  /* 0x00000000000a7805 */ /* 0x000fe4000001ff00 */
[----:B------:R-:W-:Y:S02]  /*0190*/  MOV R13, RZ ;  /* 0x000000ff000d7202 */ /* 0x000fe40000000f00 */
[C---:B------:R-:W-:Y:S02]  /*01a0*/  ISETP.GE.AND P1, PT, R4.reuse, 0x4, PT ;  /* 0x000000040400780c */ /* 0x040fe40003f26270 */
[----:B------:R-:W-:Y:S02]  /*01b0*/  VIMNMX R9, PT, PT, R4, 0x1, !PT ;  /* 0x0000000104097848 */ /* 0x000fe40007fe0100 */
[----:B------:R-:W-:-:S02]  /*01c0*/  MOV R19, RZ ;  /* 0x000000ff00137202 */ /* 0x000fc40000000f00 */
[----:B------:R-:W-:-:S04]  /*01d0*/  LOP3.LUT R20, R9, 0x3, RZ, 0xc0, !PT ;  /* 0x0000000309147812 */ /* 0x000fc800078ec0ff */
[----:B------:R-:W-:-:S03]  /*01e0*/  ISETP.NE.AND P0, PT, R20, RZ, PT ;  /* 0x000000ff1400720c */ /* 0x000fc60003f05270 */
[----:B------:R-:W-:Y:S10]  /*01f0*/  @!P1 BRA `(.L_x_3) ;  /* 0x0000000400949947 */ /* 0x000ff40003800000 */
[----:B------:R-:W0:Y:S01]  /*0200*/  LDCU.64 UR4, c[0x0][0x380] ;  /* 0x00007000ff0477ac */ /* 0x000e220008000a00 */
[----:B------:R-:W-:Y:S01]  /*0210*/  LOP3.LUT R13, R9, 0x7ffffffc, RZ, 0xc0, !PT ;  /* 0x7ffffffc090d7812 */ /* 0x000fe200078ec0ff */
[----:B------:R-:W-:-:S03]  /*0220*/  HFMA2 R10, -RZ, RZ, 0, 0 ;  /* 0x00000000ff0a7431 */ /* 0x000fc600000001ff */
[----:B------:R-:W-:Y:S01]  /*0230*/  IADD3 R14, PT, PT, -R13, RZ, RZ ;  /* 0x000000ff0d0e7210 */ /* 0x000fe20007ffe1ff */
[----:B0-----:R-:W-:-:S04]  /*0240*/  UIADD3 UR4, UP0, UPT, UR4, 0x38, URZ ;  /* 0x0000003804047890 */ /* 0x001fc8000ff1e0ff */
[----:B------:R-:W-:Y:S02]  /*0250*/  UIADD3.X UR5, UPT, UPT, URZ, UR5, URZ, UP0, !UPT ;  /* 0x00000005ff057290 */ /* 0x000fe400087fe4ff */
[----:B------:R-:W-:-:S04]  /*0260*/  MOV R4, UR4 ;  /* 0x0000000400047c02 */ /* 0x000fc80008000f00 */
[----:B------:R-:W-:-:S07]  /*0270*/  MOV R5, UR5 ;  /* 0x0000000500057c02 */ /* 0x000fce0008000f00 */
.L_x_4:
[----:B------:R-:W2:Y:S04]  /*0280*/  LDG.E R29, desc[UR6][R4.64+-0x34] ;  /* 0xffffcc06041d7981 */ /* 0x000ea8000c1e1900 */
[----:B------:R-:W3:Y:S04]  /*0290*/  LDG.E R21, desc[UR6][R4.64+-0x38] ;  /* 0xffffc80604157981 */ /* 0x000ee8000c1e1900 */
[----:B------:R-:W4:Y:S04]  /*02a0*/  LDG.E R12, desc[UR6][R4.64+-0x30] ;  /* 0xffffd006040c7981 */ /* 0x000f28000c1e1900 */
[----:B------:R-:W4:Y:S04]  /*02b0*/  LDG.E R27, desc[UR6][R4.64+-0x18] ;  /* 0xffffe806041b7981 */ /* 0x000f28000c1e1900 */
[----:B------:R-:W4:Y:S04]  /*02c0*/  LDG.E R25, desc[UR6][R4.64+-0x1c] ;  /* 0xffffe40604197981 */ /* 0x000f28000c1e1900 */
[----:B------:R-:W4:Y:S04]  /*02d0*/  LDG.E R15, desc[UR6][R4.64+-0x14] ;  /* 0xffffec06040f7981 */ /* 0x000f28000c1e1900 */
[----:B------:R-:W4:Y:S04]  /*02e0*/  LDG.E R23, desc[UR6][R4.64+-0x20] ;  /* 0xffffe00604177981 */ /* 0x000f28000c1e1900 */
[----:B------:R-:W4:Y:S01]  /*02f0*/  LDG.E R17, desc[UR6][R4.64+-0x4] ;  /* 0xfffffc0604117981 */ /* 0x000f22000c1e1900 */
[----:B--2--5:R-:W-:Y:S01]  /*0300*/  FADD R22, -R6, R29 ;  /* 0x0000001d06167221 */ /* 0x024fe20000000100 */
[----:B---3--:R-:W-:-:S03]  /*0310*/  FADD R24, -R0, R21 ;  /* 0x0000001500187221 */ /* 0x008fc60000000100 */
[----:B------:R-:W-:Y:S01]  /*0320*/  FMUL R29, R22, R22 ;  /* 0x00000016161d7220 */ /* 0x000fe20000400000 */
[----:B----4-:R-:W-:-:S03]  /*0330*/  FADD R21, -R8, R12 ;  /* 0x0000000c08157221 */ /* 0x010fc60000000100 */
[----:B------:R-:W-:-:S04]  /*0340*/  FFMA R12, R24, R24, R29 ;  /* 0x00000018180c7223 */ /* 0x000fc8000000001d */
[----:B------:R-:W-:Y:S01]  /*0350*/  FFMA R12, R21, R21, R12 ;  /* 0x00000015150c7223 */ /* 0x000fe2000000000c */
[----:B------:R-:W-:-:S03]  /*0360*/  FADD R16, -R0, R25 ;  /* 0x0000001900107221 */ /* 0x000fc60000000100 */
[----:B------:R-:W-:Y:S01]  /*0370*/  FADD R26, R12, UR9 ;  /* 0x000000090c1a7e21 */ /* 0x000fe20008000000 */
[----:B------:R-:W-:Y:S01]  /*0380*/  FADD R12, -R6, R27 ;  /* 0x0000001b060c7221 */ /* 0x000fe20000000100 */
[----:B------:R-:W-:Y:S01]  /*0390*/  FADD R15, -R8, R15 ;  /* 0x0000000f080f7221 */ /* 0x000fe20000000100 */
[----:B------:R-:W2:Y:S02]  /*03a0*/  LDG.E R27, desc[UR6][R4.64+0x20] ;  /* 0x00002006041b7981 */ /* 0x000ea4000c1e1900 */
[----:B------:R-:W-:Y:S01]  /*03b0*/  FSETP.GEU.AND P1, PT, |R26|, 1.175494350822287508e-38, PT ;  /* 0x008000001a00780b */ /* 0x000fe20003f2e200 */
[----:B------:R-:W-:-:S04]  /*03c0*/  FMUL R25, R12, R12 ;  /* 0x0000000c0c197220 */ /* 0x000fc80000400000 */
[----:B------:R-:W-:-:S04]  /*03d0*/  FFMA R18, R16, R16, R25 ;  /* 0x0000001010127223 */ /* 0x000fc80000000019 */
[----:B------:R-:W-:-:S04]  /*03e0*/  FFMA R25, R15, R15, R18 ;  /* 0x0000000f0f197223 */ /* 0x000fc80000000012 */
[----:B------:R-:W-:Y:S01]  /*03f0*/  @!P1 FMUL R26, R26, 16777216 ;  /* 0x4b8000001a1a9820 */ /* 0x000fe20000400000 */
[----:B------:R-:W-:-:S03]  /*0400*/  FADD R29, R25, UR9 ;  /* 0x00000009191d7e21 */ /* 0x000fc60008000000 */
[----:B------:R-:W0:Y:S02]  /*0410*/  MUFU.RSQ R18, R26 ;  /* 0x0000001a00127308 */ /* 0x000e240000001400 */
[----:B------:R-:W-:-:S13]  /*0420*/  FSETP.GEU.AND P2, PT, |R29|, 1.175494350822287508e-38, PT ;  /* 0x008000001d00780b */ /* 0x000fda0003f4e200 */
[----:B------:R-:W-:Y:S01]  /*0430*/  @!P2 FMUL R29, R29, 16777216 ;  /* 0x4b8000001d1da820 */ /* 0x000fe20000400000 */
[----:B0-----:R-:W-:-:S04]  /*0440*/  @!P1 FMUL R18, R18, 4096 ;  /* 0x4580000012129820 */ /* 0x001fc80000400000 */
[----:B------:R-:W-:-:S04]  /*0450*/  FMUL R25, R18, R18 ;  /* 0x0000001212197220 */ /* 0x000fc80000400000 */
[----:B------:R-:W-:Y:S02]  /*0460*/  FMUL R25, R18, R25 ;  /* 0x0000001912197220 */ /* 0x000fe40000400000 */
[----:B------:R0:W1:Y:S02]  /*0470*/  MUFU.RSQ R18, R29 ;  /* 0x0000001d00127308 */ /* 0x0000640000001400 */
[----:B------:R-:W-:Y:S02]  /*0480*/  FMUL R28, R25, UR10 ;  /* 0x0000000a191c7c20 */ /* 0x000fe40008400000 */
[----:B------:R-:W3:Y:S02]  /*0490*/  LDG.E R25, desc[UR6][R4.64] ;  /* 0x0000000604197981 */ /* 0x000ee4000c1e1900 */
[----:B------:R-:W-:Y:S02]  /*04a0*/  FMUL R23, R28, R23 ;  /* 0x000000171c177220 */ /* 0x000fe40000400000 */
[----:B0-----:R-:W4:Y:S02]  /*04b0*/  LDG.E R29, desc[UR6][R4.64+0x1c] ;  /* 0x00001c06041d7981 */ /* 0x001f24000c1e1900 */
[-C--:B------:R-:W-:Y:S01]  /*04c0*/  FFMA R10, R21, R23.reuse, R10 ;  /* 0x00000017150a7223 */ /* 0x080fe2000000000a */
[-C--:B------:R-:W-:Y:S01]  /*04d0*/  FFMA R19, R24, R23.reuse, R19 ;  /* 0x0000001718137223 */ /* 0x080fe20000000013 */
[----:B------:R-:W-:Y:S01]  /*04e0*/  FFMA R11, R22, R23, R11 ;  /* 0x00000017160b7223 */ /* 0x000fe2000000000b */
[----:B------:R-:W4:Y:S01]  /*04f0*/  LDG.E R21, desc[UR6][R4.64+0x4] ;  /* 0x0000040604157981 */ /* 0x000f22000c1e1900 */
[----:B-1----:R-:W-:-:S03]  /*0500*/  @!P2 FMUL R18, R18, 4096 ;  /* 0x458000001212a820 */ /* 0x002fc60000400000 */
[----:B------:R-:W4:Y:S01]  /*0510*/  LDG.E R23, desc[UR6][R4.64+0x8] ;  /* 0x0000080604177981 */ /* 0x000f22000c1e1900 */
[----:B------:R-:W-:-:S04]  /*0520*/  FMUL R22, R18, R18 ;  /* 0x0000001212167220 */ /* 0x000fc80000400000 */
[----:B------:R-:W-:Y:S02]  /*0530*/  FMUL R22, R18, R22 ;  /* 0x0000001612167220 */ /* 0x000fe40000400000 */
[----:B------:R-:W4:Y:S02]  /*0540*/  LDG.E R18, desc[UR6][R4.64+0x24] ;  /* 0x0000240604127981 */ /* 0x000f24000c1e1900 */
[----:B------:R-:W-:-:S04]  /*0550*/  FMUL R22, R22, UR10 ;  /* 0x0000000a16167c20 */ /* 0x000fc80008400000 */
[----:B------:R-:W-:Y:S02]  /*0560*/  FMUL R22, R22, R17 ;  /* 0x0000001116167220 */ /* 0x000fe40000400000 */
[----:B------:R-:W4:Y:S02]  /*0570*/  LDG.E R17, desc[UR6][R4.64+0x18] ;  /* 0x0000180604117981 */ /* 0x000f24000c1e1900 */
[-C--:B------:R-:W-:Y:S02]  /*0580*/  FFMA R19, R16, R22.reuse, R19 ;  /* 0x0000001610137223 */ /* 0x080fe40000000013 */
[----:B------:R0:W4:Y:S01]  /*0590*/  LDG.E R16, desc[UR6][R4.64+0x34] ;  /* 0x0000340604107981 */ /* 0x000122000c1e1900 */
[-C--:B------:R-:W-:Y:S01]  /*05a0*/  FFMA R11, R12, R22.reuse, R11 ;  /* 0x000000160c0b7223 */ /* 0x080fe2000000000b */
[----:B------:R-:W-:Y:S01]  /*05b0*/  FFMA R10, R15, R22, R10 ;  /* 0x000000160f0a7223 */ /* 0x000fe2000000000a */
[----:B------:R-:W-:Y:S01]  /*05c0*/  IADD3 R14, PT, PT, R14, 0x4, RZ ;  /* 0x000000040e0e7810 */ /* 0x000fe20007ffe0ff */
[----:B--2---:R-:W-:-:S04]  /*05d0*/  FADD R27, -R6, R27 ;  /* 0x0000001b061b7221 */ /* 0x004fc80000000100 */
[----:B------:R-:W-:Y:S01]  /*05e0*/  FMUL R26, R27, R27 ;  /* 0x0000001b1b1a7220 */ /* 0x000fe20000400000 */
[----:B---3--:R-:W-:Y:S01]  /*05f0*/  FADD R22, -R0, R25 ;  /* 0x0000001900167221 */ /* 0x008fe20000000100 */
[----:B----4-:R-:W-:-:S04]  /*0600*/  FADD R12, -R6, R21 ;  /* 0x00000015060c7221 */ /* 0x010fc80000000100 */
[----:B------:R-:W-:Y:S01]  /*0610*/  FMUL R15, R12, R12 ;  /* 0x0000000c0c0f7220 */ /* 0x000fe20000400000 */
[----:B------:R-:W-:Y:S01]  /*0620*/  FADD R23, -R8, R23 ;  /* 0x0000001708177221 */ /* 0x000fe20000000100 */
[----:B------:R-:W-:Y:S02]  /*0630*/  FADD R29, -R0, R29 ;  /* 0x0000001d001d7221 */ /* 0x000fe40000000100 */
[----:B------:R-:W-:Y:S02]  /*0640*/  FFMA R24, R22, R22, R15 ;  /* 0x0000001616187223 */ /* 0x000fe4000000000f */
[----:B------:R-:W-:Y:S02]  /*0650*/  FFMA R15, R29, R29, R26 ;  /* 0x0000001d1d0f7223 */ /* 0x000fe4000000001a */
[----:B------:R-:W-:Y:S01]  /*0660*/  FFMA R24, R23, R23, R24 ;  /* 0x0000001717187223 */ /* 0x000fe20000000018 */
[----:B------:R-:W-:-:S03]  /*0670*/  FADD R18, -R8, R18 ;  /* 0x0000001208127221 */ /* 0x000fc60000000100 */
[----:B------:R-:W-:Y:S01]  /*0680*/  FADD R24, R24, UR9 ;  /* 0x0000000918187e21 */ /* 0x000fe20008000000 */
[----:B------:R-:W-:-:S04]  /*0690*/  FFMA R15, R18, R18, R15 ;  /* 0x00000012120f7223 */ /* 0x000fc8000000000f */
[----:B------:R-:W-:Y:S01]  /*06a0*/  FSETP.GEU.AND P1, PT, |R24|, 1.175494350822287508e-38, PT ;  /* 0x008000001800780b */ /* 0x000fe20003f2e200 */
[----:B------:R-:W-:-:S05]  /*06b0*/  FADD R21, R15, UR9 ;  /* 0x000000090f157e21 */ /* 0x000fca0008000000 */
[----:B------:R-:W-:-:S07]  /*06c0*/  FSETP.GEU.AND P2, PT, |R21|, 1.175494350822287508e-38, PT ;  /* 0x008000001500780b */ /* 0x000fce0003f4e200 */
[----:B------:R-:W-:-:S04]  /*06d0*/  @!P1 FMUL R24, R24, 16777216 ;  /* 0x4b80000018189820 */ /* 0x000fc80000400000 */
[----:B------:R-:W1:Y:S02]  /*06e0*/  MUFU.RSQ R15, R24 ;  /* 0x00000018000f7308 */ /* 0x000e640000001400 */
[----:B------:R-:W-:-:S06]  /*06f0*/  @!P2 FMUL R21, R21, 16777216 ;  /* 0x4b8000001515a820 */ /* 0x000fcc0000400000 */
[----:B------:R-:W2:Y:S01]  /*0700*/  MUFU.RSQ R25, R21 ;  /* 0x0000001500197308 */ /* 0x000ea20000001400 */
[----:B-1----:R-:W-:-:S04]  /*0710*/  @!P1 FMUL R15, R15, 4096 ;  /* 0x458000000f0f9820 */ /* 0x002fc80000400000 */
[----:B------:R-:W-:Y:S01]  /*0720*/  FMUL R26, R15, R15 ;  /* 0x0000000f0f1a7220 */ /* 0x000fe20000400000 */
[----:B--2---:R-:W-:-:S03]  /*0730*/  @!P2 FMUL R25, R25, 4096 ;  /* 0x458000001919a820 */ /* 0x004fc60000400000 */
[----:B------:R-:W-:Y:S01]  /*0740*/  FMUL R26, R15, R26 ;  /* 0x0000001a0f1a7220 */ /* 0x000fe20000400000 */
[----:B------:R-:W-:Y:S01]  /*0750*/  ISETP.NE.AND P1, PT, R14, RZ, PT ;  /* 0x000000ff0e00720c */ /* 0x000fe20003f25270 */
[C---:B------:R-:W-:Y:S02]  /*0760*/  FMUL R28, R25.reuse, R25 ;  /* 0x00000019191c7220 */ /* 0x040fe40000400000 */
[----:B------:R-:W-:Y:S02]  /*0770*/  FMUL R26, R26, UR10 ;  /* 0x0000000a1a1a7c20 */ /* 0x000fe40008400000 */
[----:B------:R-:W-:Y:S02]  /*0780*/  FMUL R28, R25, R28 ;  /* 0x0000001c191c7220 */ /* 0x000fe40000400000 */
[----:B------:R-:W-:Y:S02]  /*0790*/  FMUL R17, R26, R17 ;  /* 0x000000111a117220 */ /* 0x000fe40000400000 */
[----:B------:R-:W-:-:S02]  /*07a0*/  FMUL R15, R28, UR10 ;  /* 0x0000000a1c0f7c20 */ /* 0x000fc40008400000 */
[-C--:B------:R-:W-:Y:S01]  /*07b0*/  FFMA R22, R22, R17.reuse, R19 ;  /* 0x0000001116167223 */ /* 0x080fe20000000013 */
[-C--:B------:R-:W-:Y:S01]  /*07c0*/  FFMA R12, R12, R17.reuse, R11 ;  /* 0x000000110c0c7223 */ /* 0x080fe2000000000b */
[----:B0-----:R-:W-:Y:S01]  /*07d0*/  IADD3 R4, P2, PT, R4, 0x70, RZ ;  /* 0x0000007004047810 */ /* 0x001fe20007f5e0ff */
[----:B------:R-:W-:Y:S01]  /*07e0*/  FMUL R15, R15, R16 ;  /* 0x000000100f0f7220 */ /* 0x000fe20000400000 */
[----:B------:R-:W-:Y:S02]  /*07f0*/  FFMA R17, R23, R17, R10 ;  /* 0x0000001117117223 */ /* 0x000fe4000000000a */
[----:B------:R-:W-:Y:S01]  /*0800*/  IADD3.X R5, PT, PT, RZ, R5, RZ, P2, !PT ;  /* 0x00000005ff057210 */ /* 0x000fe200017fe4ff */
[-C--:B------:R-:W-:Y:S01]  /*0810*/  FFMA R19, R29, R15.reuse, R22 ;  /* 0x0000000f1d137223 */ /* 0x080fe20000000016 */
[-C--:B------:R-:W-:Y:S01]  /*0820*/  FFMA R11, R27, R15.reuse, R12 ;  /* 0x0000000f1b0b7223 */ /* 0x080fe2000000000c */
[----:B------:R-:W-:Y:S01]  /*0830*/  FFMA R10, R18, R15, R17 ;  /* 0x0000000f120a7223 */ /* 0x000fe20000000011 */
[----:B------:R-:W-:Y:S06]  /*0840*/  @P1 BRA `(.L_x_4) ;  /* 0xfffffff8008c1947 */ /* 0x000fec000383ffff */
.L_x_3:
[----:B------:R-:W-:Y:S05]  /*0850*/  BSYNC.RECONVERGENT B1 ;  /* 0x0000000000017941 */ /* 0x000fea0003800200 */
.L_x_2:
[----:B------:R-:W-:Y:S05]  /*0860*/  @!P0 BRA `(.L_x_1) ;  /* 0x0000000400408947 */ /* 0x000fea0003800000 */
[----:B------:R-:W-:Y:S01]  /*0870*/  ISETP.NE.AND P1, PT, R20, 0x1, PT ;  /* 0x000000011400780c */ /* 0x000fe20003f25270 */
[----:B------:R-:W-:Y:S01]  /*0880*/  BSSY.RECONVERGENT B1, `(.L_x_5) ;  /* 0x0000034000017945 */ /* 0x000fe20003800200 */
[----:B------:R-:W-:-:S04]  /*0890*/  LOP3.LUT R4, R9, 0x1, RZ, 0xc0, !PT ;  /* 0x0000000109047812 */ /* 0x000fc800078ec0ff */
[----:B------:R-:W-:-:S07]  /*08a0*/  ISETP.NE.U32.AND P0, PT, R4, 0x1, PT ;  /* 0x000000010400780c */ /* 0x000fce0003f05070 */
[----:B------:R-:W-:Y:S06]  /*08b0*/  @!P1 BRA `(.L_x_6) ;  /* 0x0000000000c09947 */ /* 0x000fec0003800000 */
[C---:B------:R-:W-:Y:S01]  /*08c0*/  IMAD.WIDE.U32 R4, R13.reuse, 0x1c, R2 ;  /* 0x0000001c0d047825 */ /* 0x040fe200078e0002 */
[----:B------:R-:W0:Y:S04]  /*08d0*/  LDCU UR4, c[0x0][0x398] ;  /* 0x00007300ff0477ac */ /* 0x000e280008000800 */
[----:B------:R-:W2:Y:S04]  /*08e0*/  LDG.E R17, desc[UR6][R4.64+0x4] ;  /* 0x0000040604117981 */ /* 0x000ea8000c1e1900 */
[----:B------:R-:W3:Y:S04]  /*08f0*/  LDG.E R15, desc[UR6][R4.64] ;  /* 0x00000006040f7981 */ /* 0x000ee8000c1e1900 */
[----:B------:R-:W4:Y:S04]  /*0900*/  LDG.E R23, desc[UR6][R4.64+0x20] ;  /* 0x0000200604177981 */ /* 0x000f28000c1e1900 */
[----:B------:R-:W4:Y:S04]  /*0910*/  LDG.E R21, desc[UR6][R4.64+0x8] ;  /* 0x0000080604157981 */ /* 0x000f28000c1e1900 */
[----:B------:R-:W4:Y:S04]  /*0920*/  LDG.E R25, desc[UR6][R4.64+0x1c] ;  /* 0x00001c0604197981 */ /* 0x000f28000c1e1900 */
[----:B------:R-:W4:Y:S04]  /*0930*/  LDG.E R27, desc[UR6][R4.64+0x24] ;  /* 0x00002406041b7981 */ /* 0x000f28000c1e1900 */
[----:B------:R-:W4:Y:S04]  /*0940*/  LDG.E R12, desc[UR6][R4.64+0x18] ;  /* 0x00001806040c7981 */ /* 0x000f28000c1e1900 */
[----:B------:R1:W4:Y:S01]  /*0950*/  LDG.E R14, desc[UR6][R4.64+0x34] ;  /* 0x00003406040e7981 */ /* 0x000322000c1e1900 */
[----:B------:R-:W-:Y:S01]  /*0960*/  IADD3 R13, PT, PT, R13, 0x2, RZ ;  /* 0x000000020d0d7810 */ /* 0x000fe20007ffe0ff */
[----:B--2--5:R-:W-:Y:S01]  /*0970*/  FADD R16, -R6, R17 ;  /* 0x0000001106107221 */ /* 0x024fe20000000100 */
[----:B---3--:R-:W-:Y:S01]  /*0980*/  FADD R20, -R0, R15 ;  /* 0x0000000f00147221 */ /* 0x008fe20000000100 */
[----:B----4-:R-:W-:-:S02]  /*0990*/  FADD R15, -R6, R23 ;  /* 0x00000017060f7221 */ /* 0x010fc40000000100 */
[----:B------:R-:W-:Y:S01]  /*09a0*/  FMUL R23, R16, R16 ;  /* 0x0000001010177220 */ /* 0x000fe20000400000 */
[----:B------:R-:W-:-:S03]  /*09b0*/  FADD R21, -R8, R21 ;  /* 0x0000001508157221 */ /* 0x000fc60000000100 */
[----:B------:R-:W-:Y:S01]  /*09c0*/  FFMA R22, R20, R20, R23 ;  /* 0x0000001414167223 */ /* 0x000fe20000000017 */
[----:B------:R-:W-:Y:S01]  /*09d0*/  FMUL R24, R15, R15 ;  /* 0x0000000f0f187220 */ /* 0x000fe20000400000 */
[----:B------:R-:W-:Y:S02]  /*09e0*/  FADD R17, -R0, R25 ;  /* 0x0000001900117221 */ /* 0x000fe40000000100 */
[----:B------:R-:W-:Y:S01]  /*09f0*/  FFMA R22, R21, R21, R22 ;  /* 0x0000001515167223 */ /* 0x000fe20000000016 */
[----:B------:R-:W-:Y:S01]  /*0a00*/  FADD R18, -R8, R27 ;  /* 0x0000001b08127221 */ /* 0x000fe20000000100 */
[----:B-1----:R-:W-:Y:S02]  /*0a10*/  FFMA R5, R17, R17, R24 ;  /* 0x0000001111057223 */ /* 0x002fe40000000018 */
[----:B0-----:R-:W-:Y:S02]  /*0a20*/  FADD R22, R22, UR4 ;  /* 0x0000000416167e21 */ /* 0x001fe40008000000 */
[----:B------:R-:W-:-:S03]  /*0a30*/  FFMA R5, R18, R18, R5 ;  /* 0x0000001212057223 */ /* 0x000fc60000000005 */
[----:B------:R-:W-:Y:S01]  /*0a40*/  FSETP.GEU.AND P1, PT, |R22|, 1.175494350822287508e-38, PT ;  /* 0x008000001600780b */ /* 0x000fe20003f2e200 */
[----:B------:R-:W-:Y:S01]  /*0a50*/  FADD R23, R5, UR4 ;  /* 0x0000000405177e21 */ /* 0x000fe20008000000 */
[----:B------:R-:W0:Y:S04]  /*0a60*/  LDCU UR4, c[0x0][0x394] ;  /* 0x00007280ff0477ac */ /* 0x000e280008000800 */
        /* <DEDUP_REMOVED lines=9> */
[----:B------:R-:W-:-:S03]  /*0b00*/  FMUL R25, R24, R24 ;  /* 0x0000001818197220 */ /* 0x000fc60000400000 */
[----:B0-----:R-:W-:Y:S01]  /*0b10*/  FMUL R5, R5, UR4 ;  /* 0x0000000405057c20 */ /* 0x001fe20008400000 */
[----:B------:R-:W-:-:S03]  /*0b20*/  FMUL R25, R24, R25 ;  /* 0x0000001918197220 */ /* 0x000fc60000400000 */
[----:B------:R-:W-:Y:S01]  /*0b30*/  FMUL R5, R5, R12 ;  /* 0x0000000c05057220 */ /* 0x000fe20000400000 */
[----:B------:R-:W-:-:S03]  /*0b40*/  FMUL R25, R25, UR4 ;  /* 0x0000000419197c20 */ /* 0x000fc60008400000 */
[-C--:B------:R-:W-:Y:S01]  /*0b50*/  FFMA R20, R20, R5.reuse, R19 ;  /* 0x0000000514147223 */ /* 0x080fe20000000013 */
[-C--:B------:R-:W-:Y:S01]  /*0b60*/  FFMA R16, R16, R5.reuse, R11 ;  /* 0x0000000510107223 */ /* 0x080fe2000000000b */
[----:B------:R-:W-:Y:S01]  /*0b70*/  FFMA R5, R21, R5, R10 ;  /* 0x0000000515057223 */ /* 0x000fe2000000000a */
[----:B------:R-:W-:-:S04]  /*0b80*/  FMUL R14, R25, R14 ;  /* 0x0000000e190e7220 */ /* 0x000fc80000400000 */
[-C--:B------:R-:W-:Y:S01]  /*0b90*/  FFMA R19, R17, R14.reuse, R20 ;  /* 0x0000000e11137223 */ /* 0x080fe20000000014 */
[-C--:B------:R-:W-:Y:S01]  /*0ba0*/  FFMA R11, R15, R14.reuse, R16 ;  /* 0x0000000e0f0b7223 */ /* 0x080fe20000000010 */
[----:B------:R-:W-:-:S07]  /*0bb0*/  FFMA R10, R18, R14, R5 ;  /* 0x0000000e120a7223 */ /* 0x000fce0000000005 */
.L_x_6:
[----:B------:R-:W-:Y:S05]  /*0bc0*/  BSYNC.RECONVERGENT B1 ;  /* 0x0000000000017941 */ /* 0x000fea0003800200 */
.L_x_5:
[----:B------:R-:W-:Y:S05]  /*0bd0*/  @P0 BRA `(.L_x_1) ;  /* 0x0000000000640947 */ /* 0x000fea0003800000 */
[----:B------:R-:W-:Y:S01]  /*0be0*/  IMAD.WIDE.U32 R4, R13, 0x1c, R2 ;  /* 0x0000001c0d047825 */ /* 0x000fe200078e0002 */
[----:B------:R-:W0:Y:S04]  /*0bf0*/  LDCU UR4, c[0x0][0x398] ;  /* 0x00007300ff0477ac */ /* 0x000e280008000800 */
[----:B------:R-:W2:Y:S04]  /*0c00*/  LDG.E R15, desc[UR6][R4.64+0x4] ;  /* 0x00000406040f7981 */ /* 0x000ea8000c1e1900 */
[----:B------:R-:W3:Y:S04]  /*0c10*/  LDG.E R13, desc[UR6][R4.64] ;  /* 0x00000006040d7981 */ /* 0x000ee8000c1e1900 */
[----:B------:R-:W4:Y:S04]  /*0c20*/  LDG.E R17, desc[UR6][R4.64+0x8] ;  /* 0x0000080604117981 */ /* 0x000f28000c1e1900 */
[----:B------:R1:W4:Y:S01]  /*0c30*/  LDG.E R18, desc[UR6][R4.64+0x18] ;  /* 0x0000180604127981 */ /* 0x000322000c1e1900 */
[----:B--2--5:R-:W-:Y:S01]  /*0c40*/  FADD R14, -R6, R15 ;  /* 0x0000000f060e7221 */ /* 0x024fe20000000100 */
[----:B---3--:R-:W-:-:S03]  /*0c50*/  FADD R12, -R0, R13 ;  /* 0x0000000d000c7221 */ /* 0x008fc60000000100 */
[----:B------:R-:W-:Y:S01]  /*0c60*/  FMUL R13, R14, R14 ;  /* 0x0000000e0e0d7220 */ /* 0x000fe20000400000 */
[----:B----4-:R-:W-:-:S03]  /*0c70*/  FADD R17, -R8, R17 ;  /* 0x0000001108117221 */ /* 0x010fc60000000100 */
[----:B------:R-:W-:-:S04]  /*0c80*/  FFMA R16, R12, R12, R13 ;  /* 0x0000000c0c107223 */ /* 0x000fc8000000000d */
[----:B------:R-:W-:-:S04]  /*0c90*/  FFMA R16, R17, R17, R16 ;  /* 0x0000001111107223 */ /* 0x000fc80000000010 */
[----:B0-----:R-:W-:Y:S01]  /*0ca0*/  FADD R16, R16, UR4 ;  /* 0x0000000410107e21 */ /* 0x001fe20008000000 */
[----:B------:R-:W0:Y:S04]  /*0cb0*/  LDCU UR4, c[0x0][0x394] ;  /* 0x00007280ff0477ac */ /* 0x000e280008000800 */
[----:B------:R-:W-:-:S13]  /*0cc0*/  FSETP.GEU.AND P0, PT, |R16|, 1.175494350822287508e-38, PT ;  /* 0x008000001000780b */ /* 0x000fda0003f0e200 */
[----:B------:R-:W-:-:S04]  /*0cd0*/  @!P0 FMUL R16, R16, 16777216 ;  /* 0x4b80000010108820 */ /* 0x000fc80000400000 */
[----:B-1----:R-:W1:Y:S02]  /*0ce0*/  MUFU.RSQ R4, R16 ;  /* 0x0000001000047308 */ /* 0x002e640000001400 */
[----:B-1----:R-:W-:-:S04]  /*0cf0*/  @!P0 FMUL R4, R4, 4096 ;  /* 0x4580000004048820 */ /* 0x002fc80000400000 */
[----:B------:R-:W-:-:S04]  /*0d00*/  FMUL R5, R4, R4 ;  /* 0x0000000404057220 */ /* 0x000fc80000400000 */
[----:B------:R-:W-:-:S04]  /*0d10*/  FMUL R5, R4, R5 ;  /* 0x0000000504057220 */ /* 0x000fc80000400000 */
[----:B0-----:R-:W-:-:S04]  /*0d20*/  FMUL R5, R5, UR4 ;  /* 0x0000000405057c20 */ /* 0x001fc80008400000 */
[----:B------:R-:W-:-:S04]  /*0d30*/  FMUL R5, R5, R18 ;  /* 0x0000001205057220 */ /* 0x000fc80000400000 */
[-C--:B------:R-:W-:Y:S01]  /*0d40*/  FFMA R19, R12, R5.reuse, R19 ;  /* 0x000000050c137223 */ /* 0x080fe20000000013 */
[-C--:B------:R-:W-:Y:S01]  /*0d50*/  FFMA R11, R14, R5.reuse, R11 ;  /* 0x000000050e0b7223 */ /* 0x080fe2000000000b */
[----:B------:R-:W-:-:S07]  /*0d60*/  FFMA R10, R17, R5, R10 ;  /* 0x00000005110a7223 */ /* 0x000fce000000000a */
.L_x_1:
[----:B------:R-:W-:Y:S05]  /*0d70*/  BSYNC.RECONVERGENT B0 ;  /* 0x0000000000007941 */ /* 0x000fea0003800200 */
.L_x_0:
[----:B------:R-:W-:Y:S01]  /*0d80*/  ISETP.GE.AND P0, PT, R9, UR8, PT ;  /* 0x0000000809007c0c */ /* 0x000fe2000bf06270 */
[----:B------:R-:W0:Y:S01]  /*0d90*/  LDCU UR5, c[0x0][0x398] ;  /* 0x00007300ff0577ac */ /* 0x000e220008000800 */
[----:B------:R-:W-:Y:S01]  /*0da0*/  BSSY.RECONVERGENT B0, `(.L_x_7) ;  /* 0x00000df000007945 */ /* 0x000fe20003800200 */
[----:B------:R-:W1:Y:S10]  /*0db0*/  LDCU UR9, c[0x0][0x394] ;  /* 0x00007280ff0977ac */ /* 0x000e740008000800 */
[----:B------:R-:W-:Y:S05]  /*0dc0*/  @P0 BRA `(.L_x_8) ;  /* 0x0000000c00700947 */ /* 0x000fea0003800000 */
[----:B------:R-:W-:Y:S01]  /*0dd0*/  ISETP.NE.AND P0, PT, R7, R9, PT ;  /* 0x000000090700720c */ /* 0x000fe20003f05270 */
[----:B------:R-:W-:-:S12]  /*0de0*/  BSSY.RECONVERGENT B1, `(.L_x_9) ;  /* 0x000001b000017945 */ /* 0x000fd80003800200 */
[----:B------:R-:W-:Y:S05]  /*0df0*/  @!P0 BRA `(.L_x_10) ;  /* 0x0000000000648947 */ /* 0x000fea0003800000 */
[----:B------:R-:W-:Y:S01]  /*0e00*/  IMAD.WIDE.U32 R4, R9, 0x1c, R2 ;  /* 0x0000001c09047825 */ /* 0x000fe200078e0002 */
[----:B------:R-:W2:Y:S04]  /*0e10*/  LDCU UR4, c[0x0][0x398] ;  /* 0x00007300ff0477ac */ /* 0x000ea80008000800 */
[----:B------:R-:W3:Y:S04]  /*0e20*/  LDG.E R15, desc[UR6][R4.64+0x4] ;  /* 0x00000406040f7981 */ /* 0x000ee8000c1e1900 */
[----:B------:R-:W4:Y:S04]  /*0e30*/  LDG.E R13, desc[UR6][R4.64] ;  /* 0x00000006040d7981 */ /* 0x000f28000c1e1900 */
[----:B------:R-:W2:Y:S04]  /*0e40*/  LDG.E R17, desc[UR6][R4.64+0x8] ;  /* 0x0000080604117981 */ /* 0x000ea8000c1e1900 */
[----:B------:R0:W2:Y:S01]  /*0e50*/  LDG.E R18, desc[UR6][R4.64+0x18] ;  /* 0x0000180604127981 */ /* 0x0000a2000c1e1900 */
[----:B---3-5:R-:W-:Y:S01]  /*0e60*/  FADD R14, -R6, R15 ;  /* 0x0000000f060e7221 */ /* 0x028fe20000000100 */
[----:B----4-:R-:W-:-:S03]  /*0e70*/  FADD R12, -R0, R13 ;  /* 0x0000000d000c7221 */ /* 0x010fc60000000100 */
[----:B------:R-:W-:Y:S01]  /*0e80*/  FMUL R13, R14, R14 ;  /* 0x0000000e0e0d7220 */ /* 0x000fe20000400000 */
[----:B--2---:R-:W-:-:S03]  /*0e90*/  FADD R17, -R8, R17 ;  /* 0x0000001108117221 */ /* 0x004fc60000000100 */
[----:B------:R-:W-:-:S04]  /*0ea0*/  FFMA R16, R12, R12, R13 ;  /* 0x0000000c0c107223 */ /* 0x000fc8000000000d */
[----:B------:R-:W-:-:S04]  /*0eb0*/  FFMA R16, R17, R17, R16 ;  /* 0x0000001111107223 */ /* 0x000fc80000000010 */
[----:B------:R-:W-:Y:S01]  /*0ec0*/  FADD R16, R16, UR4 ;  /* 0x0000000410107e21 */ /* 0x000fe20008000000 */
[----:B------:R-:W2:Y:S04]  /*0ed0*/  LDCU UR4, c[0x0][0x394] ;  /* 0x00007280ff0477ac */ /* 0x000ea80008000800 */
[----:B------:R-:W-:-:S13]  /*0ee0*/  FSETP.GEU.AND P0, PT, |R16|, 1.175494350822287508e-38, PT ;  /* 0x008000001000780b */ /* 0x000fda0003f0e200 */
[----:B------:R-:W-:-:S04]  /*0ef0*/  @!P0 FMUL R16, R16, 16777216 ;  /* 0x4b80000010108820 */ /* 0x000fc80000400000 */
[----:B0-----:R-:W0:Y:S02]  /*0f00*/  MUFU.RSQ R4, R16 ;  /* 0x0000001000047308 */ /* 0x001e240000001400 */
[----:B0-----:R-:W-:-:S04]  /*0f10*/  @!P0 FMUL R4, R4, 4096 ;  /* 0x4580000004048820 */ /* 0x001fc80000400000 */
[----:B------:R-:W-:-:S04]  /*0f20*/  FMUL R5, R4, R4 ;  /* 0x0000000404057220 */ /* 0x000fc80000400000 */
[----:B------:R-:W-:-:S04]  /*0f30*/  FMUL R5, R4, R5 ;  /* 0x0000000504057220 */ /* 0x000fc80000400000 */
[----:B--2---:R-:W-:-:S04]  /*0f40*/  FMUL R5, R5, UR4 ;  /* 0x0000000405057c20 */ /* 0x004fc80008400000 */
[----:B------:R-:W-:-:S04]  /*0f50*/  FMUL R5, R5, R18 ;  /* 0x0000001205057220 */ /* 0x000fc80000400000 */
[-C--:B------:R-:W-:Y:S01]  /*0f60*/  FFMA R19, R12, R5.reuse, R19 ;  /* 0x000000050c137223 */ /* 0x080fe20000000013 */
[-C--:B------:R-:W-:Y:S01]  /*0f70*/  FFMA R11, R14, R5.reuse, R11 ;  /* 0x000000050e0b7223 */ /* 0x080fe2000000000b */
[----:B------:R-:W-:-:S07]  /*0f80*/  FFMA R10, R17, R5, R10 ;  /* 0x00000005110a7223 */ /* 0x000fce000000000a */
.L_x_10:
[----:B01----:R-:W-:Y:S05]  /*0f90*/  BSYNC.RECONVERGENT B1 ;  /* 0x0000000000017941 */ /* 0x003fea0003800200 */
.L_x_9:
[----:B------:R-:W-:-:S04]  /*0fa0*/  IADD3 R9, PT, PT, R9, 0x1, RZ ;  /* 0x0000000109097810 */ /* 0x000fc80007ffe0ff */
[----:B------:R-:W-:-:S13]  /*0fb0*/  ISETP.GE.AND P0, PT, R9, UR8, PT ;  /* 0x0000000809007c0c */ /* 0x000fda000bf06270 */
[----:B------:R-:W-:Y:S05]  /*0fc0*/  @P0 BRA `(.L_x_8) ;  /* 0x0000000800f00947 */ /* 0x000fea0003800000 */
[C---:B------:R-:W-:Y:S01]  /*0fd0*/  IADD3 R4, PT, PT, R9.reuse, -UR8, RZ ;  /* 0x8000000809047c10 */ /* 0x040fe2000fffe0ff */
[----:B------:R-:W-:Y:S01]  /*0fe0*/  BSSY.RECONVERGENT B1, `(.L_x_11) ;  /* 0x0000069000017945 */ /* 0x000fe20003800200 */
[----:B------:R-:W-:Y:S02]  /*0ff0*/  IADD3 R14, PT, PT, -R9, UR8, RZ ;  /* 0x00000008090e7c10 */ /* 0x000fe4000fffe1ff */
[----:B------:R-:W-:Y:S02]  /*1000*/  ISETP.GT.U32.AND P1, PT, R4, -0x4, PT ;  /* 0xfffffffc0400780c */ /* 0x000fe40003f24070 */
[----:B------:R-:W-:-:S04]  /*1010*/  LOP3.LUT R22, R14, 0x3, RZ, 0xc0, !PT ;  /* 0x000000030e167812 */ /* 0x000fc800078ec0ff */
[----:B------:R-:W-:-:S07]  /*1020*/  ISETP.NE.AND P0, PT, R22, RZ, PT ;  /* 0x000000ff1600720c */ /* 0x000fce0003f05270 */
[----:B------:R-:W-:Y:S06]  /*1030*/  @P1 BRA `(.L_x_12) ;  /* 0x00000004008c1947 */ /* 0x000fec0003800000 */
[----:B------:R-:W-:Y:S01]  /*1040*/  IMAD.WIDE.U32 R4, R9, 0x1c, R2 ;  /* 0x0000001c09047825 */ /* 0x000fe200078e0002 */
[----:B------:R-:W-:Y:S02]  /*1050*/  LOP3.LUT R12, R14, 0xfffffffc, RZ, 0xc0, !PT ;  /* 0xfffffffc0e0c7812 */ /* 0x000fe400078ec0ff */
[----:B------:R-:W-:Y:S02]  /*1060*/  IADD3 R4, P1, PT, R4, 0x38, RZ ;  /* 0x0000003804047810 */ /* 0x000fe40007f3e0ff */
[----:B------:R-:W-:Y:S02]  /*1070*/  IADD3 R12, PT, PT, -R12, RZ, RZ ;  /* 0x000000ff0c0c7210 */ /* 0x000fe40007ffe1ff */
[----:B------:R-:W-:-:S09]  /*1080*/  IADD3.X R5, PT, PT, RZ, R5, RZ, P1, !PT ;  /* 0x00000005ff057210 */ /* 0x000fd20000ffe4ff */
.L_x_13:
        /* <DEDUP_REMOVED lines=12> */
[----:B------:R-:W-:Y:S01]  /*1150*/  FFMA R16, R24, R24, R25 ;  /* 0x0000001818107223 */ /* 0x000fe20000000019 */
[----:B------:R-:W2:Y:S01]  /*1160*/  LDG.E R27, desc[UR6][R4.64+0x20] ;  /* 0x00002006041b7981 */ /* 0x000ea2000c1e1900 */
[----:B------:R-:W-:Y:S02]  /*1170*/  FADD R13, -R6, R13 ;  /* 0x0000000d060d7221 */ /* 0x000fe40000000100 */
[----:B------:R-:W-:-:S04]  /*1180*/  FFMA R16, R23, R23, R16 ;  /* 0x0000001717107223 */ /* 0x000fc80000000010 */
[----:B------:R-:W-:Y:S01]  /*1190*/  FADD R25, R16, UR5 ;  /* 0x0000000510197e21 */ /* 0x000fe20008000000 */
[----:B------:R-:W-:Y:S01]  /*11a0*/  FADD R16, -R0, R21 ;  /* 0x0000001500107221 */ /* 0x000fe20000000100 */
[----:B------:R-:W-:Y:S01]  /*11b0*/  FMUL R21, R13, R13 ;  /* 0x0000000d0d157220 */ /* 0x000fe20000400000 */
[----:B------:R-:W-:Y:S02]  /*11c0*/  FADD R15, -R8, R15 ;  /* 0x0000000f080f7221 */ /* 0x000fe40000000100 */
[----:B------:R-:W-:Y:S01]  /*11d0*/  FSETP.GEU.AND P1, PT, |R25|, 1.175494350822287508e-38, PT ;  /* 0x008000001900780b */ /* 0x000fe20003f2e200 */
[----:B------:R-:W-:-:S04]  /*11e0*/  FFMA R26, R16, R16, R21 ;  /* 0x00000010101a7223 */ /* 0x000fc80000000015 */
[----:B------:R-:W-:-:S04]  /*11f0*/  FFMA R26, R15, R15, R26 ;  /* 0x0000000f0f1a7223 */ /* 0x000fc8000000001a */
[----:B------:R-:W-:-:S04]  /*1200*/  FADD R28, R26, UR5 ;  /* 0x000000051a1c7e21 */ /* 0x000fc80008000000 */
[----:B------:R-:W-:Y:S01]  /*1210*/  @!P1 FMUL R25, R25, 16777216 ;  /* 0x4b80000019199820 */ /* 0x000fe20000400000 */
[----:B------:R-:W-:-:S03]  /*1220*/  FSETP.GEU.AND P2, PT, |R28|, 1.175494350822287508e-38, PT ;  /* 0x008000001c00780b */ /* 0x000fc60003f4e200 */
[----:B------:R0:W1:Y:S02]  /*1230*/  MUFU.RSQ R21, R25 ;  /* 0x0000001900157308 */ /* 0x0000640000001400 */
[----:B0-----:R-:W3:Y:S08]  /*1240*/  LDG.E R25, desc[UR6][R4.64+0x8] ;  /* 0x0000080604197981 */ /* 0x001ef0000c1e1900 */
[----:B------:R-:W-:Y:S01]  /*1250*/  @!P2 FMUL R28, R28, 16777216 ;  /* 0x4b8000001c1ca820 */ /* 0x000fe20000400000 */
[----:B-1----:R-:W-:-:S04]  /*1260*/  @!P1 FMUL R21, R21, 4096 ;  /* 0x4580000015159820 */ /* 0x002fc80000400000 */
[----:B------:R-:W-:-:S04]  /*1270*/  FMUL R26, R21, R21 ;  /* 0x00000015151a7220 */ /* 0x000fc80000400000 */
[----:B------:R-:W-:Y:S02]  /*1280*/  FMUL R26, R21, R26 ;  /* 0x0000001a151a7220 */ /* 0x000fe40000400000 */
[----:B------:R-:W0:Y:S02]  /*1290*/  MUFU.RSQ R21, R28 ;  /* 0x0000001c00157308 */ /* 0x000e240000001400 */
[----:B------:R-:W-:-:S04]  /*12a0*/  FMUL R26, R26, UR9 ;  /* 0x000000091a1a7c20 */ /* 0x000fc80008400000 */
[----:B------:R-:W-:Y:S02]  /*12b0*/  FMUL R26, R26, R17 ;  /* 0x000000111a1a7220 */ /* 0x000fe40000400000 */
[----:B------:R-:W4:Y:S02]  /*12c0*/  LDG.E R17, desc[UR6][R4.64+0x4] ;  /* 0x0000040604117981 */ /* 0x000f24000c1e1900 */
[-C--:B------:R-:W-:Y:S01]  /*12d0*/  FFMA R20, R20, R26.reuse, R11 ;  /* 0x0000001a14147223 */ /* 0x080fe2000000000b */
[-C--:B------:R-:W-:Y:S01]  /*12e0*/  FFMA R19, R24, R26.reuse, R19 ;  /* 0x0000001a18137223 */ /* 0x080fe20000000013 */
[----:B------:R-:W4:Y:S01]  /*12f0*/  LDG.E R11, desc[UR6][R4.64] ;  /* 0x00000006040b7981 */ /* 0x000f22000c1e1900 */
[----:B------:R-:W-:-:S03]  /*1300*/  FFMA R10, R23, R26, R10 ;  /* 0x0000001a170a7223 */ /* 0x000fc6000000000a */
[----:B------:R-:W4:Y:S01]  /*1310*/  LDG.E R23, desc[UR6][R4.64+0x1c] ;  /* 0x00001c0604177981 */ /* 0x000f22000c1e1900 */
[----:B0-----:R-:W-:-:S04]  /*1320*/  @!P2 FMUL R21, R21, 4096 ;  /* 0x458000001515a820 */ /* 0x001fc80000400000 */
        /* <DEDUP_REMOVED lines=10> */
[----:B------:R-:W-:Y:S02]  /*13d0*/  IADD3 R12, PT, PT, R12, 0x4, RZ ;  /* 0x000000040c0c7810 */ /* 0x000fe40007ffe0ff */
[----:B------:R-:W-:Y:S01]  /*13e0*/  IADD3 R9, PT, PT, R9, 0x4, RZ ;  /* 0x0000000409097810 */ /* 0x000fe20007ffe0ff */
[----:B--2---:R-:W-:-:S04]  /*13f0*/  FADD R27, -R6, R27 ;  /* 0x0000001b061b7221 */ /* 0x004fc80000000100 */
[----:B------:R-:W-:Y:S01]  /*1400*/  FMUL R28, R27, R27 ;  /* 0x0000001b1b1c7220 */ /* 0x000fe20000400000 */
[----:B---3--:R-:W-:Y:S01]  /*1410*/  FADD R25, -R8, R25 ;  /* 0x0000001908197221 */ /* 0x008fe20000000100 */
[----:B----4-:R-:W-:Y:S01]  /*1420*/  FADD R17, -R6, R17 ;  /* 0x0000001106117221 */ /* 0x010fe20000000100 */
[----:B------:R-:W-:-:S03]  /*1430*/  FADD R24, -R0, R11 ;  /* 0x0000000b00187221 */ /* 0x000fc60000000100 */
[----:B------:R-:W-:-:S04]  /*1440*/  FMUL R11, R17, R17 ;  /* 0x00000011110b7220 */ /* 0x000fc80000400000 */
[----:B------:R-:W-:Y:S01]  /*1450*/  FFMA R26, R24, R24, R11 ;  /* 0x00000018181a7223 */ /* 0x000fe2000000000b */
[----:B------:R-:W-:-:S03]  /*1460*/  FADD R23, -R0, R23 ;  /* 0x0000001700177221 */ /* 0x000fc60000000100 */
[----:B------:R-:W-:Y:S01]  /*1470*/  FFMA R26, R25, R25, R26 ;  /* 0x00000019191a7223 */ /* 0x000fe2000000001a */
[----:B------:R-:W-:-:S03]  /*1480*/  FFMA R28, R23, R23, R28 ;  /* 0x00000017171c7223 */ /* 0x000fc6000000001c */
[----:B------:R-:W-:Y:S01]  /*1490*/  FADD R26, R26, UR5 ;  /* 0x000000051a1a7e21 */ /* 0x000fe20008000000 */
[----:B------:R-:W-:-:S04]  /*14a0*/  FADD R21, -R8, R21 ;  /* 0x0000001508157221 */ /* 0x000fc80000000100 */
[----:B------:R-:W-:Y:S01]  /*14b0*/  FSETP.GEU.AND P1, PT, |R26|, 1.175494350822287508e-38, PT ;  /* 0x008000001a00780b */ /* 0x000fe20003f2e200 */
[----:B------:R-:W-:-:S04]  /*14c0*/  FFMA R28, R21, R21, R28 ;  /* 0x00000015151c7223 */ /* 0x000fc8000000001c */
[----:B------:R-:W-:-:S05]  /*14d0*/  FADD R15, R28, UR5 ;  /* 0x000000051c0f7e21 */ /* 0x000fca0008000000 */
[----:B------:R-:W-:-:S03]  /*14e0*/  FSETP.GEU.AND P2, PT, |R15|, 1.175494350822287508e-38, PT ;  /* 0x008000000f00780b */ /* 0x000fc60003f4e200 */
[----:B------:R-:W-:-:S04]  /*14f0*/  @!P1 FMUL R26, R26, 16777216 ;  /* 0x4b8000001a1a9820 */ /* 0x000fc80000400000 */
[----:B------:R-:W1:Y:S06]  /*1500*/  MUFU.RSQ R13, R26 ;  /* 0x0000001a000d7308 */ /* 0x000e6c0000001400 */
[----:B------:R-:W-:-:S04]  /*1510*/  @!P2 FMUL R15, R15, 16777216 ;  /* 0x4b8000000f0fa820 */ /* 0x000fc80000400000 */
[----:B------:R-:W2:Y:S01]  /*1520*/  MUFU.RSQ R11, R15 ;  /* 0x0000000f000b7308 */ /* 0x000ea20000001400 */
[----:B-1----:R-:W-:-:S04]  /*1530*/  @!P1 FMUL R13, R13, 4096 ;  /* 0x458000000d0d9820 */ /* 0x002fc80000400000 */
[----:B------:R-:W-:-:S04]  /*1540*/  FMUL R28, R13, R13 ;  /* 0x0000000d0d1c7220 */ /* 0x000fc80000400000 */
[----:B------:R-:W-:Y:S01]  /*1550*/  FMUL R28, R13, R28 ;  /* 0x0000001c0d1c7220 */ /* 0x000fe20000400000 */
[----:B--2---:R-:W-:-:S03]  /*1560*/  @!P2 FMUL R11, R11, 4096 ;  /* 0x458000000b0ba820 */ /* 0x004fc60000400000 */
[----:B------:R-:W-:Y:S01]  /*1570*/  FMUL R13, R28, UR9 ;  /* 0x000000091c0d7c20 */ /* 0x000fe20008400000 */
[----:B------:R-:W-:Y:S01]  /*1580*/  ISETP.NE.AND P1, PT, R12, RZ, PT ;  /* 0x000000ff0c00720c */ /* 0x000fe20003f25270 */
[----:B------:R-:W-:-:S04]  /*1590*/  FMUL R28, R11, R11 ;  /* 0x0000000b0b1c7220 */ /* 0x000fc80000400000 */
[----:B------:R-:W-:Y:S01]  /*15a0*/  FMUL R28, R11, R28 ;  /* 0x0000001c0b1c7220 */ /* 0x000fe20000400000 */
[----:B------:R-:W-:-:S03]  /*15b0*/  FMUL R18, R13, R18 ;  /* 0x000000120d127220 */ /* 0x000fc60000400000 */
[----:B------:R-:W-:Y:S01]  /*15c0*/  FMUL R11, R28, UR9 ;  /* 0x000000091c0b7c20 */ /* 0x000fe20008400000 */
[-C--:B------:R-:W-:Y:S01]  /*15d0*/  FFMA R24, R24, R18.reuse, R19 ;  /* 0x0000001218187223 */ /* 0x080fe20000000013 */
[----:B------:R-:W-:Y:S01]  /*15e0*/  FFMA R20, R17, R18, R20 ;  /* 0x0000001211147223 */ /* 0x000fe20000000014 */
        /* <DEDUP_REMOVED lines=8> */
.L_x_12:
[----:B------:R-:W-:Y:S05]  /*1670*/  BSYNC.RECONVERGENT B1 ;  /* 0x0000000000017941 */ /* 0x000fea0003800200 */
.L_x_11:
        /* <DEDUP_REMOVED lines=21> */
[----:B------:R-:W-:Y:S01]  /*17d0*/  FADD R15, -R8, R21 ;  /* 0x00000015080f7221 */ /* 0x000fe20000000100 */
[----:B------:R-:W-:Y:S02]  /*17e0*/  FMUL R21, R13, R13 ;  /* 0x0000000d0d157220 */ /* 0x000fe40000400000 */
[----:B------:R-:W-:Y:S01]  /*17f0*/  FFMA R22, R18, R18, R23 ;  /* 0x0000001212167223 */ /* 0x000fe20000000017 */
[----:B------:R-:W-:-:S03]  /*1800*/  FADD R14, -R0, R25 ;  /* 0x00000019000e7221 */ /* 0x000fc60000000100 */
[----:B------:R-:W-:Y:S01]  /*1810*/  FFMA R22, R15, R15, R22 ;  /* 0x0000000f0f167223 */ /* 0x000fe20000000016 */
[----:B------:R-:W-:Y:S01]  /*1820*/  FADD R20, -R8, R27 ;  /* 0x0000001b08147221 */ /* 0x000fe20000000100 */
[----:B------:R-:W-:Y:S02]  /*1830*/  FFMA R21, R14, R14, R21 ;  /* 0x0000000e0e157223 */ /* 0x000fe40000000015 */
[----:B0-----:R-:W-:Y:S02]  /*1840*/  FADD R22, R22, UR4 ;  /* 0x0000000416167e21 */ /* 0x001fe40008000000 */
[----:B------:R-:W-:-:S03]  /*1850*/  FFMA R21, R20, R20, R21 ;  /* 0x0000001414157223 */ /* 0x000fc60000000015 */
[----:B------:R-:W-:Y:S01]  /*1860*/  FSETP.GEU.AND P1, PT, |R22|, 1.175494350822287508e-38, PT ;  /* 0x008000001600780b */ /* 0x000fe20003f2e200 */
[----:B------:R-:W-:Y:S01]  /*1870*/  FADD R21, R21, UR4 ;  /* 0x0000000415157e21 */ /* 0x000fe20008000000 */
[----:B------:R-:W0:Y:S04]  /*1880*/  LDCU UR4, c[0x0][0x394] ;  /* 0x00007280ff0477ac */ /* 0x000e280008000800 */
[----:B------:R-:W-:-:S07]  /*1890*/  FSETP.GEU.AND P2, PT, |R21|, 1.175494350822287508e-38, PT ;  /* 0x008000001500780b */ /* 0x000fce0003f4e200 */
[----:B------:R-:W-:-:S04]  /*18a0*/  @!P1 FMUL R22, R22, 16777216 ;  /* 0x4b80000016169820 */ /* 0x000fc80000400000 */
[----:B-1----:R-:W1:Y:S02]  /*18b0*/  MUFU.RSQ R16, R22 ;  /* 0x0000001600107308 */ /* 0x002e640000001400 */
        /* <DEDUP_REMOVED lines=18> */
.L_x_15:
[----:B------:R-:W-:Y:S05]  /*19e0*/  BSYNC.RECONVERGENT B1 ;  /* 0x0000000000017941 */ /* 0x000fea0003800200 */
.L_x_14:
        /* <DEDUP_REMOVED lines=26> */
.L_x_8:
[----:B01----:R-:W-:Y:S05]  /*1b90*/  BSYNC.RECONVERGENT B0 ;  /* 0x0000000000007941 */ /* 0x003fea0003800200 */
.L_x_7:
[----:B------:R-:W0:Y:S01]  /*1ba0*/  LDC.64 R2, c[0x0][0x388] ;  /* 0x0000e200ff027b82 */ /* 0x000e220000000a00 */
[----:B------:R-:W-:-:S05]  /*1bb0*/  LEA R7, R7, R7, 0x1 ;  /* 0x0000000707077211 */ /* 0x000fca00078e08ff */
[----:B0-----:R-:W-:-:S05]  /*1bc0*/  IMAD.WIDE R2, R7, 0x4, R2 ;  /* 0x0000000407027825 */ /* 0x001fca00078e0202 */
[----:B------:R-:W-:Y:S04]  /*1bd0*/  STG.E desc[UR6][R2.64], R19 ;  /* 0x0000001302007986 */ /* 0x000fe8000c101906 */
[----:B------:R-:W-:Y:S04]  /*1be0*/  STG.E desc[UR6][R2.64+0x4], R11 ;  /* 0x0000040b02007986 */ /* 0x000fe8000c101906 */
[----:B------:R-:W-:Y:S01]  /*1bf0*/  STG.E desc[UR6][R2.64+0x8], R10 ;  /* 0x0000080a02007986 */ /* 0x000fe2000c101906 */
[----:B------:R-:W-:Y:S05]  /*1c00*/  EXIT ;  /* 0x000000000000794d */ /* 0x000fea0003800000 */
.L_x_16:
[----:B------:R-:W-:-:S00]  /*1c10*/  BRA `(.L_x_16) ;  /* 0xfffffffc00fc7947 */ /* 0x000fc0000383ffff */
[----:B------:R-:W-:-:S00]  /*1c20*/  NOP ;  /* 0x0000000000007918 */ /* 0x000fc00000000000 */
        /* <DEDUP_REMOVED lines=13> */
.L_x_17:


//--------------------- .nv.shared.reserved.0     --------------------------
	.section	.nv.shared.reserved.0,"aw",@nobits
	.weak		__nv_reservedSMEM_offset_0_alias
	.size		__nv_reservedSMEM_offset_0_alias, 0, 64
	.other		__nv_reservedSMEM_offset_0_alias,@"STO_CUDA_RESERVED_SHARED STV_DEFAULT"
__nv_reservedSMEM_offset_0_alias:
	.zero		0
	.zero		64


//--------------------- .nv.constant0._Z21compute_forces_kernelP4BodyPfiff --------------------------
	.section	.nv.constant0._Z21compute_forces_kernelP4BodyPfiff,"a",@progbits
	.sectionflags	@""
	.align	4
.nv.constant0._Z21compute_forces_kernelP4BodyPfiff:
	.zero		924


//--------------------- SYMBOLS --------------------------

	.type		.nv.reservedSmem.offset0,@object
	.size		.nv.reservedSmem.offset0,0x4
